//
// Generated by NVIDIA NVVM Compiler
//
// Compiler Build ID: CL-36424714
// Cuda compilation tools, release 13.0, V13.0.88
// Based on NVVM 20.0.0
//

.version 9.0
.target sm_100
.address_size 64

	// .globl	_Z16gpu_transpose_cmPKfiiPf
// _ZZ19gpu_transpose_tiledPKfiiPfE9smemArray has been demoted

.visible .entry _Z16gpu_transpose_cmPKfiiPf(
	.param .u64 .ptr .align 1 _Z16gpu_transpose_cmPKfiiPf_param_0,
	.param .u32 _Z16gpu_transpose_cmPKfiiPf_param_1,
	.param .u32 _Z16gpu_transpose_cmPKfiiPf_param_2,
	.param .u64 .ptr .align 1 _Z16gpu_transpose_cmPKfiiPf_param_3
)
{
	.reg .pred 	%p<4>;
	.reg .b32 	%r<13>;
	.reg .b32 	%f<2>;
	.reg .b64 	%rd<9>;

	ld.param.u64 	%rd1, [_Z16gpu_transpose_cmPKfiiPf_param_0];
	ld.param.u32 	%r3, [_Z16gpu_transpose_cmPKfiiPf_param_1];
	ld.param.u32 	%r4, [_Z16gpu_transpose_cmPKfiiPf_param_2];
	ld.param.u64 	%rd2, [_Z16gpu_transpose_cmPKfiiPf_param_3];
	mov.u32 	%r1, %tid.x;
	mov.u32 	%r2, %tid.y;
	setp.ge.s32 	%p1, %r2, %r3;
	setp.ge.s32 	%p2, %r1, %r4;
	or.pred  	%p3, %p1, %p2;
	@%p3 bra 	$L__BB0_2;
	cvta.to.global.u64 	%rd3, %rd1;
	cvta.to.global.u64 	%rd4, %rd2;
	mov.u32 	%r5, %ntid.x;
	mov.u32 	%r6, %ctaid.x;
	mad.lo.s32 	%r7, %r6, %r5, %r1;
	mov.u32 	%r8, %ntid.y;
	mov.u32 	%r9, %ctaid.y;
	mad.lo.s32 	%r10, %r9, %r8, %r2;
	mad.lo.s32 	%r11, %r4, %r7, %r10;
	mul.wide.s32 	%rd5, %r11, 4;
	add.s64 	%rd6, %rd3, %rd5;
	ld.global.nc.f32 	%f1, [%rd6];
	mad.lo.s32 	%r12, %r3, %r10, %r7;
	mul.wide.s32 	%rd7, %r12, 4;
	add.s64 	%rd8, %rd4, %rd7;
	st.global.f32 	[%rd8], %f1;
$L__BB0_2:
	ret;

}
	// .globl	_Z16gpu_transpose_rmPKfiiPf
.visible .entry _Z16gpu_transpose_rmPKfiiPf(
	.param .u64 .ptr .align 1 _Z16gpu_transpose_rmPKfiiPf_param_0,
	.param .u32 _Z16gpu_transpose_rmPKfiiPf_param_1,
	.param .u32 _Z16gpu_transpose_rmPKfiiPf_param_2,
	.param .u64 .ptr .align 1 _Z16gpu_transpose_rmPKfiiPf_param_3
)
{
	.reg .pred 	%p<4>;
	.reg .b32 	%r<13>;
	.reg .b32 	%f<2>;
	.reg .b64 	%rd<9>;

	ld.param.u64 	%rd1, [_Z16gpu_transpose_rmPKfiiPf_param_0];
	ld.param.u32 	%r3, [_Z16gpu_transpose_rmPKfiiPf_param_1];
	ld.param.u32 	%r4, [_Z16gpu_transpose_rmPKfiiPf_param_2];
	ld.param.u64 	%rd2, [_Z16gpu_transpose_rmPKfiiPf_param_3];
	mov.u32 	%r1, %tid.x;
	mov.u32 	%r2, %tid.y;
	setp.ge.s32 	%p1, %r2, %r3;
	setp.ge.s32 	%p2, %r1, %r4;
	or.pred  	%p3, %p1, %p2;
	@%p3 bra 	$L__BB1_2;
	cvta.to.global.u64 	%rd3, %rd1;
	cvta.to.global.u64 	%rd4, %rd2;
	mov.u32 	%r5, %ntid.y;
	mov.u32 	%r6, %ctaid.y;
	mad.lo.s32 	%r7, %r6, %r5, %r2;
	mov.u32 	%r8, %ntid.x;
	mov.u32 	%r9, %ctaid.x;
	mad.lo.s32 	%r10, %r9, %r8, %r1;
	mad.lo.s32 	%r11, %r4, %r7, %r10;
	mul.wide.s32 	%rd5, %r11, 4;
	add.s64 	%rd6, %rd3, %rd5;
	ld.global.nc.f32 	%f1, [%rd6];
	mad.lo.s32 	%r12, %r3, %r10, %r7;
	mul.wide.s32 	%rd7, %r12, 4;
	add.s64 	%rd8, %rd4, %rd7;
	st.global.f32 	[%rd8], %f1;
$L__BB1_2:
	ret;

}
	// .globl	_Z15gpu_transpose_2PKfiiPf
.visible .entry _Z15gpu_transpose_2PKfiiPf(
	.param .u64 .ptr .align 1 _Z15gpu_transpose_2PKfiiPf_param_0,
	.param .u32 _Z15gpu_transpose_2PKfiiPf_param_1,
	.param .u32 _Z15gpu_transpose_2PKfiiPf_param_2,
	.param .u64 .ptr .align 1 _Z15gpu_transpose_2PKfiiPf_param_3
)
{
	.reg .pred 	%p<4>;
	.reg .b32 	%r<13>;
	.reg .b32 	%f<2>;
	.reg .b64 	%rd<9>;

	ld.param.u64 	%rd1, [_Z15gpu_transpose_2PKfiiPf_param_0];
	ld.param.u32 	%r3, [_Z15gpu_transpose_2PKfiiPf_param_1];
	ld.param.u32 	%r4, [_Z15gpu_transpose_2PKfiiPf_param_2];
	ld.param.u64 	%rd2, [_Z15gpu_transpose_2PKfiiPf_param_3];
	mov.u32 	%r5, %ntid.x;
	mov.u32 	%r6, %ctaid.x;
	mov.u32 	%r7, %tid.x;
	mad.lo.s32 	%r1, %r5, %r6, %r7;
	mov.u32 	%r8, %ntid.y;
	mov.u32 	%r9, %ctaid.y;
	mov.u32 	%r10, %tid.y;
	mad.lo.s32 	%r2, %r8, %r9, %r10;
	setp.ge.s32 	%p1, %r2, %r3;
	setp.ge.s32 	%p2, %r1, %r4;
	or.pred  	%p3, %p1, %p2;
	@%p3 bra 	$L__BB2_2;
	cvta.to.global.u64 	%rd3, %rd1;
	cvta.to.global.u64 	%rd4, %rd2;
	mad.lo.s32 	%r11, %r4, %r1, %r2;
	mul.wide.s32 	%rd5, %r11, 4;
	add.s64 	%rd6, %rd3, %rd5;
	ld.global.f32 	%f1, [%rd6];
	mad.lo.s32 	%r12, %r3, %r2, %r1;
	mul.wide.s32 	%rd7, %r12, 4;
	add.s64 	%rd8, %rd4, %rd7;
	st.global.f32 	[%rd8], %f1;
$L__BB2_2:
	ret;

}
	// .globl	_Z19gpu_transpose_tiledPKfiiPf
.visible .entry _Z19gpu_transpose_tiledPKfiiPf(
	.param .u64 .ptr .align 1 _Z19gpu_transpose_tiledPKfiiPf_param_0,
	.param .u32 _Z19gpu_transpose_tiledPKfiiPf_param_1,
	.param .u32 _Z19gpu_transpose_tiledPKfiiPf_param_2,
	.param .u64 .ptr .align 1 _Z19gpu_transpose_tiledPKfiiPf_param_3
)
{
	.reg .pred 	%p<6>;
	.reg .b32 	%r<27>;
	.reg .b32 	%f<3>;
	.reg .b64 	%rd<9>;
	// demoted variable
	.shared .align 4 .b8 _ZZ19gpu_transpose_tiledPKfiiPfE9smemArray[4224];
	ld.param.u64 	%rd1, [_Z19gpu_transpose_tiledPKfiiPf_param_0];
	ld.param.u32 	%r7, [_Z19gpu_transpose_tiledPKfiiPf_param_1];
	ld.param.u32 	%r9, [_Z19gpu_transpose_tiledPKfiiPf_param_2];
	ld.param.u64 	%rd2, [_Z19gpu_transpose_tiledPKfiiPf_param_3];
	mov.u32 	%r10, %ntid.x;
	mov.u32 	%r11, %ctaid.x;
	mul.lo.s32 	%r1, %r10, %r11;
	mov.u32 	%r2, %tid.x;
	add.s32 	%r3, %r1, %r2;
	mov.u32 	%r12, %ntid.y;
	mov.u32 	%r13, %ctaid.y;
	mul.lo.s32 	%r4, %r12, %r13;
	mov.u32 	%r5, %tid.y;
	add.s32 	%r14, %r4, %r5;
	setp.lt.s32 	%p2, %r3, %r7;
	setp.lt.s32 	%p3, %r14, %r9;
	and.pred  	%p1, %p2, %p3;
	not.pred 	%p4, %p1;
	@%p4 bra 	$L__BB3_2;
	cvta.to.global.u64 	%rd3, %rd1;
	mad.lo.s32 	%r15, %r9, %r14, %r3;
	mul.wide.u32 	%rd4, %r15, 4;
	add.s64 	%rd5, %rd3, %rd4;
	ld.global.f32 	%f1, [%rd5];
	mov.u32 	%r16, _ZZ19gpu_transpose_tiledPKfiiPfE9smemArray;
	mad.lo.s32 	%r17, %r2, 132, %r16;
	shl.b32 	%r18, %r5, 2;
	add.s32 	%r19, %r17, %r18;
	st.shared.f32 	[%r19], %f1;
$L__BB3_2:
	bar.sync 	0;
	@%p4 bra 	$L__BB3_4;
	mov.u32 	%r20, _ZZ19gpu_transpose_tiledPKfiiPfE9smemArray;
	mad.lo.s32 	%r21, %r5, 132, %r20;
	shl.b32 	%r22, %r2, 2;
	add.s32 	%r23, %r21, %r22;
	ld.shared.f32 	%f2, [%r23];
	add.s32 	%r24, %r1, %r5;
	add.s32 	%r25, %r4, %r2;
	mad.lo.s32 	%r26, %r7, %r24, %r25;
	cvta.to.global.u64 	%rd6, %rd2;
	mul.wide.u32 	%rd7, %r26, 4;
	add.s64 	%rd8, %rd6, %rd7;
	st.global.f32 	[%rd8], %f2;
$L__BB3_4:
	ret;

}


// ===== COMPILED SASS (sm_100) =====

	.target	sm_100

	.elftype	@"ET_EXEC"


//--------------------- .note.nv.tkinfo           --------------------------
	.section	.note.nv.tkinfo,"",@"SHT_NOTE"
	.sectionflags	@"SHF_NOTE_NV_TKINFO"
	.tkinfo
        /*0018*/ 	.word	0x00000002
        /*0030*/ 	.string	""
        /*0030*/ 	.string	"ptxas"
        /*0030*/ 	.string	"Cuda compilation tools, release 13.0, V13.0.88"
        /*0030*/ 	.string	"Build cuda_13.0.r13.0/compiler.36424714_0"
        /*0030*/ 	.string	"-arch sm_100 -m 64 "



//--------------------- .note.nv.cuinfo           --------------------------
	.section	.note.nv.cuinfo,"",@"SHT_NOTE"
	.sectionflags	@"SHF_NOTE_NV_CUINFO"
        /*0018*/ 	.short	0x0002
        /*001a*/ 	.short	0x0064
        /*001c*/ 	.short	0x0082
	.zero		2


//--------------------- .nv.info                  --------------------------
	.section	.nv.info,"",@"SHT_CUDA_INFO"
	.align	4


	//----- nvinfo : EIATTR_REGCOUNT
	.align		4
        /*0000*/ 	.byte	0x04, 0x2f
        /*0002*/ 	.short	(.L_1 - .L_0)
	.align		4
.L_0:
        /*0004*/ 	.word	index@(_Z16gpu_transpose_cmPKfiiPf)
        /*0008*/ 	.word	0x0000000a


	//----- nvinfo : EIATTR_FRAME_SIZE
	.align		4
.L_1:
        /*000c*/ 	.byte	0x04, 0x11
        /*000e*/ 	.short	(.L_3 - .L_2)
	.align		4
.L_2:
        /*0010*/ 	.word	index@(_Z16gpu_transpose_cmPKfiiPf)
        /*0014*/ 	.word	0x00000000


	//----- nvinfo : EIATTR_REGCOUNT
	.align		4
.L_3:
        /*0018*/ 	.byte	0x04, 0x2f
        /*001a*/ 	.short	(.L_5 - .L_4)
	.align		4
.L_4:
        /*001c*/ 	.word	index@(_Z16gpu_transpose_rmPKfiiPf)
        /*0020*/ 	.word	0x0000000a


	//----- nvinfo : EIATTR_FRAME_SIZE
	.align		4
.L_5:
        /*0024*/ 	.byte	0x04, 0x11
        /*0026*/ 	.short	(.L_7 - .L_6)
	.align		4
.L_6:
        /*0028*/ 	.word	index@(_Z16gpu_transpose_rmPKfiiPf)
        /*002c*/ 	.word	0x00000000


	//----- nvinfo : EIATTR_REGCOUNT
	.align		4
.L_7:
        /*0030*/ 	.byte	0x04, 0x2f
        /*0032*/ 	.short	(.L_9 - .L_8)
	.align		4
.L_8:
        /*0034*/ 	.word	index@(_Z15gpu_transpose_2PKfiiPf)
        /*0038*/ 	.word	0x0000000a


	//----- nvinfo : EIATTR_FRAME_SIZE
	.align		4
.L_9:
        /*003c*/ 	.byte	0x04, 0x11
        /*003e*/ 	.short	(.L_11 - .L_10)
	.align		4
.L_10:
        /*0040*/ 	.word	index@(_Z15gpu_transpose_2PKfiiPf)
        /*0044*/ 	.word	0x00000000


	//----- nvinfo : EIATTR_REGCOUNT
	.align		4
.L_11:
        /*0048*/ 	.byte	0x04, 0x2f
        /*004a*/ 	.short	(.L_13 - .L_12)
	.align		4
.L_12:
        /*004c*/ 	.word	index@(_Z19gpu_transpose_tiledPKfiiPf)
        /*0050*/ 	.word	0x0000000c


	//----- nvinfo : EIATTR_FRAME_SIZE
	.align		4
.L_13:
        /*0054*/ 	.byte	0x04, 0x11
        /*0056*/ 	.short	(.L_15 - .L_14)
	.align		4
.L_14:
        /*0058*/ 	.word	index@(_Z19gpu_transpose_tiledPKfiiPf)
        /*005c*/ 	.word	0x00000000


	//----- nvinfo : EIATTR_MIN_STACK_SIZE
	.align		4
.L_15:
        /*0060*/ 	.byte	0x04, 0x12
        /*0062*/ 	.short	(.L_17 - .L_16)
	.align		4
.L_16:
        /*0064*/ 	.word	index@(_Z19gpu_transpose_tiledPKfiiPf)
        /*0068*/ 	.word	0x00000000


	//----- nvinfo : EIATTR_MIN_STACK_SIZE
	.align		4
.L_17:
        /*006c*/ 	.byte	0x04, 0x12
        /*006e*/ 	.short	(.L_19 - .L_18)
	.align		4
.L_18:
        /*0070*/ 	.word	index@(_Z15gpu_transpose_2PKfiiPf)
        /*0074*/ 	.word	0x00000000


	//----- nvinfo : EIATTR_MIN_STACK_SIZE
	.align		4
.L_19:
        /*0078*/ 	.byte	0x04, 0x12
        /*007a*/ 	.short	(.L_21 - .L_20)
	.align		4
.L_20:
        /*007c*/ 	.word	index@(_Z16gpu_transpose_rmPKfiiPf)
        /*0080*/ 	.word	0x00000000


	//----- nvinfo : EIATTR_MIN_STACK_SIZE
	.align		4
.L_21:
        /*0084*/ 	.byte	0x04, 0x12
        /*0086*/ 	.short	(.L_23 - .L_22)
	.align		4
.L_22:
        /*0088*/ 	.word	index@(_Z16gpu_transpose_cmPKfiiPf)
        /*008c*/ 	.word	0x00000000
.L_23:


//--------------------- .nv.compat                --------------------------
	.section	.nv.compat,"",@"SHT_CUDA_COMPAT_INFO"
	.align	4
        /*0000*/ 	.byte	0x02, 0x09, 0x00, 0x00, 0x02, 0x02, 0x01, 0x00, 0x02, 0x05, 0x05, 0x00, 0x03, 0x07, 0x01, 0x01
        /*0010*/ 	.byte	0x02, 0x03, 0x00, 0x00, 0x02, 0x06, 0x01, 0x00, 0x04, 0x0b, 0x08, 0x00, 0x09, 0x00, 0x00, 0x00
        /*0020*/ 	.byte	0x00, 0x00, 0x00, 0x00


//--------------------- .nv.info._Z19gpu_transpose_tiledPKfiiPf --------------------------
	.section	.nv.info._Z19gpu_transpose_tiledPKfiiPf,"",@"SHT_CUDA_INFO"
	.sectionflags	@""
	.align	4


	//----- nvinfo : EIATTR_CUDA_API_VERSION
	.align		4
        /*0000*/ 	.byte	0x04, 0x37
        /*0002*/ 	.short	(.L_25 - .L_24)
.L_24:
        /*0004*/ 	.word	0x00000082


	//----- nvinfo : EIATTR_KPARAM_INFO
	.align		4
.L_25:
        /*0008*/ 	.byte	0x04, 0x17
        /*000a*/ 	.short	(.L_27 - .L_26)
.L_26:
        /*000c*/ 	.word	0x00000000
        /*0010*/ 	.short	0x0003
        /*0012*/ 	.short	0x0010
        /*0014*/ 	.byte	0x00, 0xf5, 0x21, 0x00


	//----- nvinfo : EIATTR_KPARAM_INFO
	.align		4
.L_27:
        /*0018*/ 	.byte	0x04, 0x17
        /*001a*/ 	.short	(.L_29 - .L_28)
.L_28:
        /*001c*/ 	.word	0x00000000
        /*0020*/ 	.short	0x0002
        /*0022*/ 	.short	0x000c
        /*0024*/ 	.byte	0x00, 0xf0, 0x11, 0x00


	//----- nvinfo : EIATTR_KPARAM_INFO
	.align		4
.L_29:
        /*0028*/ 	.byte	0x04, 0x17
        /*002a*/ 	.short	(.L_31 - .L_30)
.L_30:
        /*002c*/ 	.word	0x00000000
        /*0030*/ 	.short	0x0001
        /*0032*/ 	.short	0x0008
        /*0034*/ 	.byte	0x00, 0xf0, 0x11, 0x00


	//----- nvinfo : EIATTR_KPARAM_INFO
	.align		4
.L_31:
        /*0038*/ 	.byte	0x04, 0x17
        /*003a*/ 	.short	(.L_33 - .L_32)
.L_32:
        /*003c*/ 	.word	0x00000000
        /*0040*/ 	.short	0x0000
        /*0042*/ 	.short	0x0000
        /*0044*/ 	.byte	0x00, 0xf5, 0x21, 0x00


	//----- nvinfo : EIATTR_SPARSE_MMA_MASK
	.align		4
.L_33:
        /*0048*/ 	.byte	0x03, 0x50
        /*004a*/ 	.short	0x0000


	//----- nvinfo : EIATTR_MAXREG_COUNT
	.align		4
        /*004c*/ 	.byte	0x03, 0x1b
        /*004e*/ 	.short	0x00ff


	//----- nvinfo : EIATTR_NUM_BARRIERS
	.align		4
        /*0050*/ 	.byte	0x02, 0x4c
        /*0052*/ 	.byte	0x01
	.zero		1


	//----- nvinfo : EIATTR_MERCURY_ISA_VERSION
	.align		4
        /*0054*/ 	.byte	0x03, 0x5f
        /*0056*/ 	.short	0x0101


	//----- nvinfo : EIATTR_VRC_CTA_INIT_COUNT
	.align		4
        /*0058*/ 	.byte	0x02, 0x4a
	.zero		1
	.zero		1


	//----- nvinfo : EIATTR_EXIT_INSTR_OFFSETS
	.align		4
        /*005c*/ 	.byte	0x04, 0x1c
        /*005e*/ 	.short	(.L_35 - .L_34)


	//   ....[0]....
.L_34:
        /*0060*/ 	.word	0x000001d0


	//   ....[1]....
        /*0064*/ 	.word	0x000002a0


	//----- nvinfo : EIATTR_CRS_STACK_SIZE
	.align		4
.L_35:
        /*0068*/ 	.byte	0x04, 0x1e
        /*006a*/ 	.short	(.L_37 - .L_36)
.L_36:
        /*006c*/ 	.word	0x00000000


	//----- nvinfo : EIATTR_CBANK_PARAM_SIZE
	.align		4
.L_37:
        /*0070*/ 	.byte	0x03, 0x19
        /*0072*/ 	.short	0x0018


	//----- nvinfo : EIATTR_PARAM_CBANK
	.align		4
        /*0074*/ 	.byte	0x04, 0x0a
        /*0076*/ 	.short	(.L_39 - .L_38)
	.align		4
.L_38:
        /*0078*/ 	.word	index@(.nv.constant0._Z19gpu_transpose_tiledPKfiiPf)
        /*007c*/ 	.short	0x0380
        /*007e*/ 	.short	0x0018


	//----- nvinfo : EIATTR_SW_WAR
	.align		4
.L_39:
        /*0080*/ 	.byte	0x04, 0x36
        /*0082*/ 	.short	(.L_41 - .L_40)
.L_40:
        /*0084*/ 	.word	0x00000008
.L_41:


//--------------------- .nv.info._Z15gpu_transpose_2PKfiiPf --------------------------
	.section	.nv.info._Z15gpu_transpose_2PKfiiPf,"",@"SHT_CUDA_INFO"
	.sectionflags	@""
	.align	4


	//----- nvinfo : EIATTR_CUDA_API_VERSION
	.align		4
        /*0000*/ 	.byte	0x04, 0x37
        /*0002*/ 	.short	(.L_43 - .L_42)
.L_42:
        /*0004*/ 	.word	0x00000082


	//----- nvinfo : EIATTR_KPARAM_INFO
	.align		4
.L_43:
        /*0008*/ 	.byte	0x04, 0x17
        /*000a*/ 	.short	(.L_45 - .L_44)
.L_44:
        /*000c*/ 	.word	0x00000000
        /*0010*/ 	.short	0x0003
        /*0012*/ 	.short	0x0010
        /*0014*/ 	.byte	0x00, 0xf5, 0x21, 0x00


	//----- nvinfo : EIATTR_KPARAM_INFO
	.align		4
.L_45:
        /*0018*/ 	.byte	0x04, 0x17
        /*001a*/ 	.short	(.L_47 - .L_46)
.L_46:
        /*001c*/ 	.word	0x00000000
        /*0020*/ 	.short	0x0002
        /*0022*/ 	.short	0x000c
        /*0024*/ 	.byte	0x00, 0xf0, 0x11, 0x00


	//----- nvinfo : EIATTR_KPARAM_INFO
	.align		4
.L_47:
        /*0028*/ 	.byte	0x04, 0x17
        /*002a*/ 	.short	(.L_49 - .L_48)
.L_48:
        /*002c*/ 	.word	0x00000000
        /*0030*/ 	.short	0x0001
        /*0032*/ 	.short	0x0008
        /*0034*/ 	.byte	0x00, 0xf0, 0x11, 0x00


	//----- nvinfo : EIATTR_KPARAM_INFO
	.align		4
.L_49:
        /*0038*/ 	.byte	0x04, 0x17
        /*003a*/ 	.short	(.L_51 - .L_50)
.L_50:
        /*003c*/ 	.word	0x00000000
        /*0040*/ 	.short	0x0000
        /*0042*/ 	.short	0x0000
        /*0044*/ 	.byte	0x00, 0xf5, 0x21, 0x00


	//----- nvinfo : EIATTR_SPARSE_MMA_MASK
	.align		4
.L_51:
        /*0048*/ 	.byte	0x03, 0x50
        /*004a*/ 	.short	0x0000


	//----- nvinfo : EIATTR_MAXREG_COUNT
	.align		4
        /*004c*/ 	.byte	0x03, 0x1b
        /*004e*/ 	.short	0x00ff


	//----- nvinfo : EIATTR_MERCURY_ISA_VERSION
	.align		4
        /*0050*/ 	.byte	0x03, 0x5f
        /*0052*/ 	.short	0x0101


	//----- nvinfo : EIATTR_VRC_CTA_INIT_COUNT
	.align		4
        /*0054*/ 	.byte	0x02, 0x4a
	.zero		1
	.zero		1


	//----- nvinfo : EIATTR_EXIT_INSTR_OFFSETS
	.align		4
        /*0058*/ 	.byte	0x04, 0x1c
        /*005a*/ 	.short	(.L_53 - .L_52)


	//   ....[0]....
.L_52:
        /*005c*/ 	.word	0x000000c0


	//   ....[1]....
        /*0060*/ 	.word	0x00000160


	//----- nvinfo : EIATTR_CBANK_PARAM_SIZE
	.align		4
.L_53:
        /*0064*/ 	.byte	0x03, 0x19
        /*0066*/ 	.short	0x0018


	//----- nvinfo : EIATTR_PARAM_CBANK
	.align		4
        /*0068*/ 	.byte	0x04, 0x0a
        /*006a*/ 	.short	(.L_55 - .L_54)
	.align		4
.L_54:
        /*006c*/ 	.word	index@(.nv.constant0._Z15gpu_transpose_2PKfiiPf)
        /*0070*/ 	.short	0x0380
        /*0072*/ 	.short	0x0018


	//----- nvinfo : EIATTR_SW_WAR
	.align		4
.L_55:
        /*0074*/ 	.byte	0x04, 0x36
        /*0076*/ 	.short	(.L_57 - .L_56)
.L_56:
        /*0078*/ 	.word	0x00000008
.L_57:


//--------------------- .nv.info._Z16gpu_transpose_rmPKfiiPf --------------------------
	.section	.nv.info._Z16gpu_transpose_rmPKfiiPf,"",@"SHT_CUDA_INFO"
	.sectionflags	@""
	.align	4


	//----- nvinfo : EIATTR_CUDA_API_VERSION
	.align		4
        /*0000*/ 	.byte	0x04, 0x37
        /*0002*/ 	.short	(.L_59 - .L_58)
.L_58:
        /*0004*/ 	.word	0x00000082


	//----- nvinfo : EIATTR_KPARAM_INFO
	.align		4
.L_59:
        /*0008*/ 	.byte	0x04, 0x17
        /*000a*/ 	.short	(.L_61 - .L_60)
.L_60:
        /*000c*/ 	.word	0x00000000
        /*0010*/ 	.short	0x0003
        /*0012*/ 	.short	0x0010
        /*0014*/ 	.byte	0x00, 0xf5, 0x21, 0x00


	//----- nvinfo : EIATTR_KPARAM_INFO
	.align		4
.L_61:
        /*0018*/ 	.byte	0x04, 0x17
        /*001a*/ 	.short	(.L_63 - .L_62)
.L_62:
        /*001c*/ 	.word	0x00000000
        /*0020*/ 	.short	0x0002
        /*0022*/ 	.short	0x000c
        /*0024*/ 	.byte	0x00, 0xf0, 0x11, 0x00


	//----- nvinfo : EIATTR_KPARAM_INFO
	.align		4
.L_63:
        /*0028*/ 	.byte	0x04, 0x17
        /*002a*/ 	.short	(.L_65 - .L_64)
.L_64:
        /*002c*/ 	.word	0x00000000
        /*0030*/ 	.short	0x0001
        /*0032*/ 	.short	0x0008
        /*0034*/ 	.byte	0x00, 0xf0, 0x11, 0x00


	//----- nvinfo : EIATTR_KPARAM_INFO
	.align		4
.L_65:
        /*0038*/ 	.byte	0x04, 0x17
        /*003a*/ 	.short	(.L_67 - .L_66)
.L_66:
        /*003c*/ 	.word	0x00000000
        /*0040*/ 	.short	0x0000
        /*0042*/ 	.short	0x0000
        /*0044*/ 	.byte	0x00, 0xf5, 0x21, 0x00


	//----- nvinfo : EIATTR_SPARSE_MMA_MASK
	.align		4
.L_67:
        /*0048*/ 	.byte	0x03, 0x50
        /*004a*/ 	.short	0x0000


	//----- nvinfo : EIATTR_MAXREG_COUNT
	.align		4
        /*004c*/ 	.byte	0x03, 0x1b
        /*004e*/ 	.short	0x00ff


	//----- nvinfo : EIATTR_MERCURY_ISA_VERSION
	.align		4
        /*0050*/ 	.byte	0x03, 0x5f
        /*0052*/ 	.short	0x0101


	//----- nvinfo : EIATTR_VRC_CTA_INIT_COUNT
	.align		4
        /*0054*/ 	.byte	0x02, 0x4a
	.zero		1
	.zero		1


	//----- nvinfo : EIATTR_EXIT_INSTR_OFFSETS
	.align		4
        /*0058*/ 	.byte	0x04, 0x1c
        /*005a*/ 	.short	(.L_69 - .L_68)


	//   ....[0]....
.L_68:
        /*005c*/ 	.word	0x00000060


	//   ....[1]....
        /*0060*/ 	.word	0x00000160


	//----- nvinfo : EIATTR_CBANK_PARAM_SIZE
	.align		4
.L_69:
        /*0064*/ 	.byte	0x03, 0x19
        /*0066*/ 	.short	0x0018


	//----- nvinfo : EIATTR_PARAM_CBANK
	.align		4
        /*0068*/ 	.byte	0x04, 0x0a
        /*006a*/ 	.short	(.L_71 - .L_70)
	.align		4
.L_70:
        /*006c*/ 	.word	index@(.nv.constant0._Z16gpu_transpose_rmPKfiiPf)
        /*0070*/ 	.short	0x0380
        /*0072*/ 	.short	0x0018


	//----- nvinfo : EIATTR_SW_WAR
	.align		4
.L_71:
        /*0074*/ 	.byte	0x04, 0x36
        /*0076*/ 	.short	(.L_73 - .L_72)
.L_72:
        /*0078*/ 	.word	0x00000008
.L_73:


//--------------------- .nv.info._Z16gpu_transpose_cmPKfiiPf --------------------------
	.section	.nv.info._Z16gpu_transpose_cmPKfiiPf,"",@"SHT_CUDA_INFO"
	.sectionflags	@""
	.align	4


	//----- nvinfo : EIATTR_CUDA_API_VERSION
	.align		4
        /*0000*/ 	.byte	0x04, 0x37
        /*0002*/ 	.short	(.L_75 - .L_74)
.L_74:
        /*0004*/ 	.word	0x00000082


	//----- nvinfo : EIATTR_KPARAM_INFO
	.align		4
.L_75:
        /*0008*/ 	.byte	0x04, 0x17
        /*000a*/ 	.short	(.L_77 - .L_76)
.L_76:
        /*000c*/ 	.word	0x00000000
        /*0010*/ 	.short	0x0003
        /*0012*/ 	.short	0x0010
        /*0014*/ 	.byte	0x00, 0xf5, 0x21, 0x00


	//----- nvinfo : EIATTR_KPARAM_INFO
	.align		4
.L_77:
        /*0018*/ 	.byte	0x04, 0x17
        /*001a*/ 	.short	(.L_79 - .L_78)
.L_78:
        /*001c*/ 	.word	0x00000000
        /*0020*/ 	.short	0x0002
        /*0022*/ 	.short	0x000c
        /*0024*/ 	.byte	0x00, 0xf0, 0x11, 0x00


	//----- nvinfo : EIATTR_KPARAM_INFO
	.align		4
.L_79:
        /*0028*/ 	.byte	0x04, 0x17
        /*002a*/ 	.short	(.L_81 - .L_80)
.L_80:
        /*002c*/ 	.word	0x00000000
        /*0030*/ 	.short	0x0001
        /*0032*/ 	.short	0x0008
        /*0034*/ 	.byte	0x00, 0xf0, 0x11, 0x00


	//----- nvinfo : EIATTR_KPARAM_INFO
	.align		4
.L_81:
        /*0038*/ 	.byte	0x04, 0x17
        /*003a*/ 	.short	(.L_83 - .L_82)
.L_82:
        /*003c*/ 	.word	0x00000000
        /*0040*/ 	.short	0x0000
        /*0042*/ 	.short	0x0000
        /*0044*/ 	.byte	0x00, 0xf5, 0x21, 0x00


	//----- nvinfo : EIATTR_SPARSE_MMA_MASK
	.align		4
.L_83:
        /*0048*/ 	.byte	0x03, 0x50
        /*004a*/ 	.short	0x0000


	//----- nvinfo : EIATTR_MAXREG_COUNT
	.align		4
        /*004c*/ 	.byte	0x03, 0x1b
        /*004e*/ 	.short	0x00ff


	//----- nvinfo : EIATTR_MERCURY_ISA_VERSION
	.align		4
        /*0050*/ 	.byte	0x03, 0x5f
        /*0052*/ 	.short	0x0101


	//----- nvinfo : EIATTR_VRC_CTA_INIT_COUNT
	.align		4
        /*0054*/ 	.byte	0x02, 0x4a
	.zero		1
	.zero		1


	//----- nvinfo : EIATTR_EXIT_INSTR_OFFSETS
	.align		4
        /*0058*/ 	.byte	0x04, 0x1c
        /*005a*/ 	.short	(.L_85 - .L_84)


	//   ....[0]....
.L_84:
        /*005c*/ 	.word	0x00000060


	//   ....[1]....
        /*0060*/ 	.word	0x00000160


	//----- nvinfo : EIATTR_CBANK_PARAM_SIZE
	.align		4
.L_85:
        /*0064*/ 	.byte	0x03, 0x19
        /*0066*/ 	.short	0x0018


	//----- nvinfo : EIATTR_PARAM_CBANK
	.align		4
        /*0068*/ 	.byte	0x04, 0x0a
        /*006a*/ 	.short	(.L_87 - .L_86)
	.align		4
.L_86:
        /*006c*/ 	.word	index@(.nv.constant0._Z16gpu_transpose_cmPKfiiPf)
        /*0070*/ 	.short	0x0380
        /*0072*/ 	.short	0x0018


	//----- nvinfo : EIATTR_SW_WAR
	.align		4
.L_87:
        /*0074*/ 	.byte	0x04, 0x36
        /*0076*/ 	.short	(.L_89 - .L_88)
.L_88:
        /*0078*/ 	.word	0x00000008
.L_89:


//--------------------- .nv.callgraph             --------------------------
	.section	.nv.callgraph,"",@"SHT_CUDA_CALLGRAPH"
	.align	4
	.sectionentsize	8
	.align		4
        /*0000*/ 	.word	0x00000000
	.align		4
        /*0004*/ 	.word	0xffffffff
	.align		4
        /*0008*/ 	.word	0x00000000
	.align		4
        /*000c*/ 	.word	0xfffffffe
	.align		4
        /*0010*/ 	.word	0x00000000
	.align		4
        /*0014*/ 	.word	0xfffffffd
	.align		4
        /*0018*/ 	.word	0x00000000
	.align		4
        /*001c*/ 	.word	0xfffffffc


//--------------------- .text._Z19gpu_transpose_tiledPKfiiPf --------------------------
	.section	.text._Z19gpu_transpose_tiledPKfiiPf,"ax",@progbits
	.align	128
        .global         _Z19gpu_transpose_tiledPKfiiPf
        .type           _Z19gpu_transpose_tiledPKfiiPf,@function
        .size           _Z19gpu_transpose_tiledPKfiiPf,(.L_x_6 - _Z19gpu_transpose_tiledPKfiiPf)
        .other          _Z19gpu_transpose_tiledPKfiiPf,@"STO_CUDA_ENTRY STV_DEFAULT"
_Z19gpu_transpose_tiledPKfiiPf:
.text._Z19gpu_transpose_tiledPKfiiPf:
[----:B------:R-:W-:Y:S01]  /*0000*/  LDC R1, c[0x0][0x37c] ;  /* 0x0000df00ff017b82 */ /* 0x000fe20000000800 */
[----:B------:R-:W0:Y:S07]  /*0010*/  S2R R9, SR_TID.Y ;  /* 0x0000000000097919 */ /* 0x000e2e0000002200 */
[----:B------:R-:W1:Y:S01]  /*0020*/  S2UR UR7, SR_CTAID.Y ;  /* 0x00000000000779c3 */ /* 0x000e620000002600 */
[----:B------:R-:W2:Y:S01]  /*0030*/  LDCU UR4, c[0x0][0x360] ;  /* 0x00006c00ff0477ac */ /* 0x000ea20008000800 */
[----:B------:R-:W-:Y:S01]  /*0040*/  BSSY.RECONVERGENT B0, `(.L_x_0) ;  /* 0x0000017000007945 */ /* 0x000fe20003800200 */
[----:B------:R-:W3:Y:S01]  /*0050*/  S2R R7, SR_TID.X ;  /* 0x0000000000077919 */ /* 0x000ee20000002100 */
[----:B------:R-:W1:Y:S04]  /*0060*/  LDCU UR5, c[0x0][0x364] ;  /* 0x00006c80ff0577ac */ /* 0x000e680008000800 */
[----:B------:R-:W2:Y:S01]  /*0070*/  S2UR UR6, SR_CTAID.X ;  /* 0x00000000000679c3 */ /* 0x000ea20000002500 */
[----:B------:R-:W4:Y:S01]  /*0080*/  LDCU.64 UR8, c[0x0][0x388] ;  /* 0x00007100ff0877ac */ /* 0x000f220008000a00 */
[----:B-1----:R-:W-:-:S06]  /*0090*/  UIMAD UR5, UR5, UR7, URZ ;  /* 0x00000007050572a4 */ /* 0x002fcc000f8e02ff */
[----:B0-----:R-:W-:Y:S01]  /*00a0*/  VIADD R5, R9, UR5 ;  /* 0x0000000509057c36 */ /* 0x001fe20008000000 */
[----:B--2---:R-:W-:Y:S01]  /*00b0*/  UIMAD UR4, UR4, UR6, URZ ;  /* 0x00000006040472a4 */ /* 0x004fe2000f8e02ff */
[----:B------:R-:W0:Y:S03]  /*00c0*/  LDCU.64 UR6, c[0x0][0x358] ;  /* 0x00006b00ff0677ac */ /* 0x000e260008000a00 */
[----:B----4-:R-:W-:Y:S02]  /*00d0*/  ISETP.GE.AND P0, PT, R5, UR9, PT ;  /* 0x0000000905007c0c */ /* 0x010fe4000bf06270 */
[----:B---3--:R-:W-:-:S05]  /*00e0*/  VIADD R0, R7, UR4 ;  /* 0x0000000407007c36 */ /* 0x008fca0008000000 */
[----:B------:R-:W-:-:S13]  /*00f0*/  ISETP.LT.AND P0, PT, R0, UR8, !P0 ;  /* 0x0000000800007c0c */ /* 0x000fda000c701270 */
[----:B0-----:R-:W-:Y:S05]  /*0100*/  @!P0 BRA `(.L_x_1) ;  /* 0x0000000000288947 */ /* 0x001fea0003800000 */
[----:B------:R-:W0:Y:S01]  /*0110*/  LDC.64 R2, c[0x0][0x380] ;  /* 0x0000e000ff027b82 */ /* 0x000e220000000a00 */
[----:B------:R-:W-:-:S04]  /*0120*/  IMAD R5, R5, UR9, R0 ;  /* 0x0000000905057c24 */ /* 0x000fc8000f8e0200 */
[----:B0-----:R-:W-:-:S06]  /*0130*/  IMAD.WIDE.U32 R2, R5, 0x4, R2 ;  /* 0x0000000405027825 */ /* 0x001fcc00078e0002 */
[----:B------:R-:W2:Y:S01]  /*0140*/  LDG.E R2, desc[UR6][R2.64] ;  /* 0x0000000602027981 */ /* 0x000ea2000c1e1900 */
[----:B------:R-:W-:Y:S01]  /*0150*/  MOV R0, 0x400 ;  /* 0x0000040000007802 */ /* 0x000fe20000000f00 */
[----:B------:R-:W0:Y:S03]  /*0160*/  S2R R5, SR_CgaCtaId ;  /* 0x0000000000057919 */ /* 0x000e260000008800 */
[----:B0-----:R-:W-:-:S05]  /*0170*/  LEA R0, R5, R0, 0x18 ;  /* 0x0000000005007211 */ /* 0x001fca00078ec0ff */
[----:B------:R-:W-:-:S05]  /*0180*/  IMAD R0, R7, 0x84, R0 ;  /* 0x0000008407007824 */ /* 0x000fca00078e0200 */
[----:B------:R-:W-:-:S05]  /*0190*/  LEA R5, R9, R0, 0x2 ;  /* 0x0000000009057211 */ /* 0x000fca00078e10ff */
[----:B--2---:R0:W-:Y:S02]  /*01a0*/  STS [R5], R2 ;  /* 0x0000000205007388 */ /* 0x0041e40000000800 */
.L_x_1:
[----:B------:R-:W-:Y:S05]  /*01b0*/  BSYNC.RECONVERGENT B0 ;  /* 0x0000000000007941 */ /* 0x000fea0003800200 */
.L_x_0:
[----:B------:R-:W-:Y:S06]  /*01c0*/  BAR.SYNC.DEFER_BLOCKING 0x0 ;  /* 0x0000000000007b1d */ /* 0x000fec0000010000 */
[----:B------:R-:W-:Y:S05]  /*01d0*/  @!P0 EXIT ;  /* 0x000000000000894d */ /* 0x000fea0003800000 */
[----:B------:R-:W1:Y:S01]  /*01e0*/  S2R R3, SR_CgaCtaId ;  /* 0x0000000000037919 */ /* 0x000e620000008800 */
[----:B------:R-:W-:Y:S02]  /*01f0*/  MOV R0, 0x400 ;  /* 0x0000040000007802 */ /* 0x000fe40000000f00 */
[----:B------:R-:W-:Y:S02]  /*0200*/  IADD3 R4, PT, PT, R9, UR4, RZ ;  /* 0x0000000409047c10 */ /* 0x000fe4000fffe0ff */
[----:B-1----:R-:W-:Y:S02]  /*0210*/  LEA R0, R3, R0, 0x18 ;  /* 0x0000000003007211 */ /* 0x002fe400078ec0ff */
[----:B0-----:R-:W0:Y:S03]  /*0220*/  LDC.64 R2, c[0x0][0x390] ;  /* 0x0000e400ff027b82 */ /* 0x001e260000000a00 */
[----:B------:R-:W-:-:S04]  /*0230*/  IMAD R0, R9, 0x84, R0 ;  /* 0x0000008409007824 */ /* 0x000fc800078e0200 */
[C---:B------:R-:W-:Y:S01]  /*0240*/  IMAD R0, R7.reuse, 0x4, R0 ;  /* 0x0000000407007824 */ /* 0x040fe200078e0200 */
[----:B------:R-:W-:-:S04]  /*0250*/  IADD3 R7, PT, PT, R7, UR5, RZ ;  /* 0x0000000507077c10 */ /* 0x000fc8000fffe0ff */
[----:B------:R-:W1:Y:S01]  /*0260*/  LDS R5, [R0] ;  /* 0x0000000000057984 */ /* 0x000e620000000800 */
[----:B------:R-:W-:-:S04]  /*0270*/  IMAD R7, R4, UR8, R7 ;  /* 0x0000000804077c24 */ /* 0x000fc8000f8e0207 */
[----:B0-----:R-:W-:-:S05]  /*0280*/  IMAD.WIDE.U32 R2, R7, 0x4, R2 ;  /* 0x0000000407027825 */ /* 0x001fca00078e0002 */
[----:B-1----:R-:W-:Y:S01]  /*0290*/  STG.E desc[UR6][R2.64], R5 ;  /* 0x0000000502007986 */ /* 0x002fe2000c101906 */
[----:B------:R-:W-:Y:S05]  /*02a0*/  EXIT ;  /* 0x000000000000794d */ /* 0x000fea0003800000 */
.L_x_2:
[----:B------:R-:W-:-:S00]  /*02b0*/  BRA `(.L_x_2) ;  /* 0xfffffffc00fc7947 */ /* 0x000fc0000383ffff */
[----:B------:R-:W-:-:S00]  /*02c0*/  NOP ;  /* 0x0000000000007918 */ /* 0x000fc00000000000 */
        /* <DEDUP_REMOVED lines=11> */
.L_x_6:


//--------------------- .text._Z15gpu_transpose_2PKfiiPf --------------------------
	.section	.text._Z15gpu_transpose_2PKfiiPf,"ax",@progbits
	.align	128
        .global         _Z15gpu_transpose_2PKfiiPf
        .type           _Z15gpu_transpose_2PKfiiPf,@function
        .size           _Z15gpu_transpose_2PKfiiPf,(.L_x_7 - _Z15gpu_transpose_2PKfiiPf)
        .other          _Z15gpu_transpose_2PKfiiPf,@"STO_CUDA_ENTRY STV_DEFAULT"
_Z15gpu_transpose_2PKfiiPf:
.text._Z15gpu_transpose_2PKfiiPf:
[----:B------:R-:W-:Y:S01]  /*0000*/  LDC R1, c[0x0][0x37c] ;  /* 0x0000df00ff017b82 */ /* 0x000fe20000000800 */
[----:B------:R-:W0:Y:S01]  /*0010*/  S2R R0, SR_CTAID.X ;  /* 0x0000000000007919 */ /* 0x000e220000002500 */
[----:B------:R-:W0:Y:S01]  /*0020*/  LDCU UR4, c[0x0][0x360] ;  /* 0x00006c00ff0477ac */ /* 0x000e220008000800 */
[----:B------:R-:W0:Y:S01]  /*0030*/  S2R R3, SR_TID.X ;  /* 0x0000000000037919 */ /* 0x000e220000002100 */
[----:B------:R-:W1:Y:S01]  /*0040*/  LDCU UR5, c[0x0][0x364] ;  /* 0x00006c80ff0577ac */ /* 0x000e620008000800 */
[----:B------:R-:W1:Y:S01]  /*0050*/  S2R R7, SR_CTAID.Y ;  /* 0x0000000000077919 */ /* 0x000e620000002600 */
[----:B------:R-:W2:Y:S01]  /*0060*/  LDCU.64 UR6, c[0x0][0x388] ;  /* 0x00007100ff0677ac */ /* 0x000ea20008000a00 */
[----:B------:R-:W1:Y:S01]  /*0070*/  S2R R2, SR_TID.Y ;  /* 0x0000000000027919 */ /* 0x000e620000002200 */
[----:B0-----:R-:W-:-:S05]  /*0080*/  IMAD R0, R0, UR4, R3 ;  /* 0x0000000400007c24 */ /* 0x001fca000f8e0203 */
[----:B--2---:R-:W-:Y:S01]  /*0090*/  ISETP.GE.AND P0, PT, R0, UR7, PT ;  /* 0x0000000700007c0c */ /* 0x004fe2000bf06270 */
[----:B-1----:R-:W-:-:S05]  /*00a0*/  IMAD R7, R7, UR5, R2 ;  /* 0x0000000507077c24 */ /* 0x002fca000f8e0202 */
[----:B------:R-:W-:-:S13]  /*00b0*/  ISETP.GE.OR P0, PT, R7, UR6, P0 ;  /* 0x0000000607007c0c */ /* 0x000fda0008706670 */
[----:B------:R-:W-:Y:S05]  /*00c0*/  @P0 EXIT ;  /* 0x000000000000094d */ /* 0x000fea0003800000 */
[----:B------:R-:W0:Y:S01]  /*00d0*/  LDC.64 R2, c[0x0][0x380] ;  /* 0x0000e000ff027b82 */ /* 0x000e220000000a00 */
[----:B------:R-:W1:Y:S01]  /*00e0*/  LDCU.64 UR4, c[0x0][0x358] ;  /* 0x00006b00ff0477ac */ /* 0x000e620008000a00 */
[----:B------:R-:W-:-:S04]  /*00f0*/  IMAD R5, R0, UR7, R7 ;  /* 0x0000000700057c24 */ /* 0x000fc8000f8e0207 */
[----:B0-----:R-:W-:Y:S02]  /*0100*/  IMAD.WIDE R2, R5, 0x4, R2 ;  /* 0x0000000405027825 */ /* 0x001fe400078e0202 */
[----:B------:R-:W0:Y:S04]  /*0110*/  LDC.64 R4, c[0x0][0x390] ;  /* 0x0000e400ff047b82 */ /* 0x000e280000000a00 */
[----:B-1----:R-:W2:Y:S01]  /*0120*/  LDG.E R3, desc[UR4][R2.64] ;  /* 0x0000000402037981 */ /* 0x002ea2000c1e1900 */
[----:B------:R-:W-:-:S04]  /*0130*/  IMAD R7, R7, UR6, R0 ;  /* 0x0000000607077c24 */ /* 0x000fc8000f8e0200 */
[----:B0-----:R-:W-:-:S05]  /*0140*/  IMAD.WIDE R4, R7, 0x4, R4 ;  /* 0x0000000407047825 */ /* 0x001fca00078e0204 */
[----:B--2---:R-:W-:Y:S01]  /*0150*/  STG.E desc[UR4][R4.64], R3 ;  /* 0x0000000304007986 */ /* 0x004fe2000c101904 */
[----:B------:R-:W-:Y:S05]  /*0160*/  EXIT ;  /* 0x000000000000794d */ /* 0x000fea0003800000 */
.L_x_3:
        /* <DEDUP_REMOVED lines=9> */
.L_x_7:


//--------------------- .text._Z16gpu_transpose_rmPKfiiPf --------------------------
	.section	.text._Z16gpu_transpose_rmPKfiiPf,"ax",@progbits
	.align	128
        .global         _Z16gpu_transpose_rmPKfiiPf
        .type           _Z16gpu_transpose_rmPKfiiPf,@function
        .size           _Z16gpu_transpose_rmPKfiiPf,(.L_x_8 - _Z16gpu_transpose_rmPKfiiPf)
        .other          _Z16gpu_transpose_rmPKfiiPf,@"STO_CUDA_ENTRY STV_DEFAULT"
_Z16gpu_transpose_rmPKfiiPf:
.text._Z16gpu_transpose_rmPKfiiPf:
[----:B------:R-:W-:Y:S01]  /*0000*/  LDC R1, c[0x0][0x37c] ;  /* 0x0000df00ff017b82 */ /* 0x000fe20000000800 */
[----:B------:R-:W0:Y:S01]  /*0010*/  S2R R7, SR_TID.X ;  /* 0x0000000000077919 */ /* 0x000e220000002100 */
[----:B------:R-:W0:Y:S01]  /*0020*/  LDCU.64 UR8, c[0x0][0x388] ;  /* 0x00007100ff0877ac */ /* 0x000e220008000a00 */
[----:B------:R-:W1:Y:S01]  /*0030*/  S2R R0, SR_TID.Y ;  /* 0x0000000000007919 */ /* 0x000e620000002200 */
[----:B0-----:R-:W-:-:S04]  /*0040*/  ISETP.GE.AND P0, PT, R7, UR9, PT ;  /* 0x0000000907007c0c */ /* 0x001fc8000bf06270 */
[----:B-1----:R-:W-:-:S13]  /*0050*/  ISETP.GE.OR P0, PT, R0, UR8, P0 ;  /* 0x0000000800007c0c */ /* 0x002fda0008706670 */
[----:B------:R-:W-:Y:S05]  /*0060*/  @P0 EXIT ;  /* 0x000000000000094d */ /* 0x000fea0003800000 */
[----:B------:R-:W0:Y:S01]  /*0070*/  S2R R5, SR_CTAID.Y ;  /* 0x0000000000057919 */ /* 0x000e220000002600 */
[----:B------:R-:W0:Y:S01]  /*0080*/  LDCU UR6, c[0x0][0x364] ;  /* 0x00006c80ff0677ac */ /* 0x000e220008000800 */
[----:B------:R-:W1:Y:S01]  /*0090*/  LDC.64 R2, c[0x0][0x380] ;  /* 0x0000e000ff027b82 */ /* 0x000e620000000a00 */
[----:B------:R-:W2:Y:S01]  /*00a0*/  S2R R4, SR_CTAID.X ;  /* 0x0000000000047919 */ /* 0x000ea20000002500 */
[----:B------:R-:W2:Y:S01]  /*00b0*/  LDCU UR7, c[0x0][0x360] ;  /* 0x00006c00ff0777ac */ /* 0x000ea20008000800 */
[----:B------:R-:W3:Y:S01]  /*00c0*/  LDCU.64 UR4, c[0x0][0x358] ;  /* 0x00006b00ff0477ac */ /* 0x000ee20008000a00 */
[----:B0-----:R-:W-:Y:S02]  /*00d0*/  IMAD R0, R5, UR6, R0 ;  /* 0x0000000605007c24 */ /* 0x001fe4000f8e0200 */
[----:B--2---:R-:W-:-:S04]  /*00e0*/  IMAD R7, R4, UR7, R7 ;  /* 0x0000000704077c24 */ /* 0x004fc8000f8e0207 */
[----:B------:R-:W-:-:S04]  /*00f0*/  IMAD R5, R0, UR9, R7 ;  /* 0x0000000900057c24 */ /* 0x000fc8000f8e0207 */
[----:B-1----:R-:W-:Y:S02]  /*0100*/  IMAD.WIDE R2, R5, 0x4, R2 ;  /* 0x0000000405027825 */ /* 0x002fe400078e0202 */
[----:B------:R-:W0:Y:S04]  /*0110*/  LDC.64 R4, c[0x0][0x390] ;  /* 0x0000e400ff047b82 */ /* 0x000e280000000a00 */
[----:B---3--:R-:W2:Y:S01]  /*0120*/  LDG.E.CONSTANT R3, desc[UR4][R2.64] ;  /* 0x0000000402037981 */ /* 0x008ea2000c1e9900 */
[----:B------:R-:W-:-:S04]  /*0130*/  IMAD R7, R7, UR8, R0 ;  /* 0x0000000807077c24 */ /* 0x000fc8000f8e0200 */
[----:B0-----:R-:W-:-:S05]  /*0140*/  IMAD.WIDE R4, R7, 0x4, R4 ;  /* 0x0000000407047825 */ /* 0x001fca00078e0204 */
[----:B--2---:R-:W-:Y:S01]  /*0150*/  STG.E desc[UR4][R4.64], R3 ;  /* 0x0000000304007986 */ /* 0x004fe2000c101904 */
[----:B------:R-:W-:Y:S05]  /*0160*/  EXIT ;  /* 0x000000000000794d */ /* 0x000fea0003800000 */
.L_x_4:
        /* <DEDUP_REMOVED lines=9> */
.L_x_8:


//--------------------- .text._Z16gpu_transpose_cmPKfiiPf --------------------------
	.section	.text._Z16gpu_transpose_cmPKfiiPf,"ax",@progbits
	.align	128
        .global         _Z16gpu_transpose_cmPKfiiPf
        .type           _Z16gpu_transpose_cmPKfiiPf,@function
        .size           _Z16gpu_transpose_cmPKfiiPf,(.L_x_9 - _Z16gpu_transpose_cmPKfiiPf)
        .other          _Z16gpu_transpose_cmPKfiiPf,@"STO_CUDA_ENTRY STV_DEFAULT"
_Z16gpu_transpose_cmPKfiiPf:
.text._Z16gpu_transpose_cmPKfiiPf:
[----:B------:R-:W-:Y:S01]  /*0000*/  LDC R1, c[0x0][0x37c] ;  /* 0x0000df00ff017b82 */ /* 0x000fe20000000800 */
[----:B------:R-:W0:Y:S01]  /*0010*/  S2R R0, SR_TID.X ;  /* 0x0000000000007919 */ /* 0x000e220000002100 */
[----:B------:R-:W0:Y:S01]  /*0020*/  LDCU.64 UR8, c[0x0][0x388] ;  /* 0x00007100ff0877ac */ /* 0x000e220008000a00 */
[----:B------:R-:W1:Y:S01]  /*0030*/  S2R R7, SR_TID.Y ;  /* 0x0000000000077919 */ /* 0x000e620000002200 */
[----:B0-----:R-:W-:-:S04]  /*0040*/  ISETP.GE.AND P0, PT, R0, UR9, PT ;  /* 0x0000000900007c0c */ /* 0x001fc8000bf06270 */
[----:B-1----:R-:W-:-:S13]  /*0050*/  ISETP.GE.OR P0, PT, R7, UR8, P0 ;  /* 0x0000000807007c0c */ /* 0x002fda0008706670 */
[----:B------:R-:W-:Y:S05]  /*0060*/  @P0 EXIT ;  /* 0x000000000000094d */ /* 0x000fea0003800000 */
[----:B------:R-:W0:Y:S01]  /*0070*/  S2R R5, SR_CTAID.X ;  /* 0x0000000000057919 */ /* 0x000e220000002500 */
[----:B------:R-:W0:Y:S01]  /*0080*/  LDCU UR6, c[0x0][0x360] ;  /* 0x00006c00ff0677ac */ /* 0x000e220008000800 */
[----:B------:R-:W1:Y:S01]  /*0090*/  LDC.64 R2, c[0x0][0x380] ;  /* 0x0000e000ff027b82 */ /* 0x000e620000000a00 */
[----:B------:R-:W2:Y:S01]  /*00a0*/  S2R R4, SR_CTAID.Y ;  /* 0x0000000000047919 */ /* 0x000ea20000002600 */
        /* <DEDUP_REMOVED lines=12> */
.L_x_5:
        /* <DEDUP_REMOVED lines=9> */
.L_x_9:


//--------------------- .nv.shared._Z19gpu_transpose_tiledPKfiiPf --------------------------
	.section	.nv.shared._Z19gpu_transpose_tiledPKfiiPf,"aw",@nobits
	.sectionflags	@""
	.align	4
.nv.shared._Z19gpu_transpose_tiledPKfiiPf:
	.zero		5248


//--------------------- .nv.shared.reserved.0     --------------------------
	.section	.nv.shared.reserved.0,"aw",@nobits
	.weak		__nv_reservedSMEM_offset_0_alias
	.size		__nv_reservedSMEM_offset_0_alias, 0, 64
	.other		__nv_reservedSMEM_offset_0_alias,@"STO_CUDA_RESERVED_SHARED STV_DEFAULT"
__nv_reservedSMEM_offset_0_alias:
	.zero		0
	.zero		64


//--------------------- .nv.constant0._Z19gpu_transpose_tiledPKfiiPf --------------------------
	.section	.nv.constant0._Z19gpu_transpose_tiledPKfiiPf,"a",@progbits
	.sectionflags	@""
	.align	4
.nv.constant0._Z19gpu_transpose_tiledPKfiiPf:
	.zero		920


//--------------------- .nv.constant0._Z15gpu_transpose_2PKfiiPf --------------------------
	.section	.nv.constant0._Z15gpu_transpose_2PKfiiPf,"a",@progbits
	.sectionflags	@""
	.align	4
.nv.constant0._Z15gpu_transpose_2PKfiiPf:
	.zero		920


//--------------------- .nv.constant0._Z16gpu_transpose_rmPKfiiPf --------------------------
	.section	.nv.constant0._Z16gpu_transpose_rmPKfiiPf,"a",@progbits
	.sectionflags	@""
	.align	4
.nv.constant0._Z16gpu_transpose_rmPKfiiPf:
	.zero		920


//--------------------- .nv.constant0._Z16gpu_transpose_cmPKfiiPf --------------------------
	.section	.nv.constant0._Z16gpu_transpose_cmPKfiiPf,"a",@progbits
	.sectionflags	@""
	.align	4
.nv.constant0._Z16gpu_transpose_cmPKfiiPf:
	.zero		920


//--------------------- SYMBOLS --------------------------

	.type		.nv.reservedSmem.offset0,@object
	.size		.nv.reservedSmem.offset0,0x4
	.type		.nv.reservedSmem.cap,@object
	.size		.nv.reservedSmem.cap,0x4
